//
// Generated by NVIDIA NVVM Compiler
//
// Compiler Build ID: CL-36424714
// Cuda compilation tools, release 13.0, V13.0.88
// Based on NVVM 20.0.0
//

.version 9.0
.target sm_100
.address_size 64

	// .globl	computeBondedForces
.extern .func  (.param .b32 func_retval0) vprintf
(
	.param .b64 vprintf_param_0,
	.param .b64 vprintf_param_1
)
;
.extern .func  (.param .b64 func_retval0) malloc
(
	.param .b64 malloc_param_0
)
;
.global .align 1 .b8 $str[8] = {37, 54, 46, 52, 108, 102, 10};

.visible .entry computeBondedForces()
{
	.local .align 8 .b8 	__local_depot0[8];
	.reg .b64 	%SP;
	.reg .b64 	%SPL;
	.reg .pred 	%p<4>;
	.reg .b32 	%r<22>;
	.reg .b32 	%f<45>;
	.reg .b64 	%rd<53>;
	.reg .b64 	%fd<3>;

	mov.u64 	%SPL, __local_depot0;
	cvta.local.u64 	%SP, %SPL;
	{ // callseq 0, 0
	.param .b64 param0;
	st.param.b64 	[param0], 16;
	.param .b64 retval0;
	call.uni (retval0), 
	malloc, 
	(
	param0
	);
	ld.param.b64 	%rd6, [retval0];
	} // callseq 0
	mov.b64 	%rd7, 0;
	st.u64 	[%rd6], %rd7;
	mov.b32 	%r4, 1;
	st.u32 	[%rd6+4], %r4;
	mov.b32 	%r5, 0;
	st.v2.u32 	[%rd6+8], {%r4, %r5};
	{ // callseq 1, 0
	.param .b64 param0;
	st.param.b64 	[param0], 16;
	.param .b64 retval0;
	call.uni (retval0), 
	malloc, 
	(
	param0
	);
	ld.param.b64 	%rd8, [retval0];
	} // callseq 1
	st.v2.u32 	[%rd8], {%r5, %r5};
	st.v2.u32 	[%rd8+8], {%r5, %r5};
	{ // callseq 2, 0
	.param .b64 param0;
	st.param.b64 	[param0], 8;
	.param .b64 retval0;
	call.uni (retval0), 
	malloc, 
	(
	param0
	);
	ld.param.b64 	%rd9, [retval0];
	} // callseq 2
	st.u32 	[%rd9], %r5;
	st.u32 	[%rd9+4], %r5;
	{ // callseq 3, 0
	.param .b64 param0;
	st.param.b64 	[param0], 32;
	.param .b64 retval0;
	call.uni (retval0), 
	malloc, 
	(
	param0
	);
	ld.param.b64 	%rd10, [retval0];
	} // callseq 3
	st.v4.u32 	[%rd10], {%r5, %r5, %r5, %r5};
	mov.f32 	%f44, 0f00000000;
	mov.f32 	%f5, 0f40A00000;
	st.v4.f32 	[%rd10+16], {%f5, %f5, %f5, %f44};
	{ // callseq 4, 0
	.param .b64 param0;
	st.param.b64 	[param0], 16;
	.param .b64 retval0;
	call.uni (retval0), 
	malloc, 
	(
	param0
	);
	ld.param.b64 	%rd11, [retval0];
	} // callseq 4
	mov.f32 	%f6, 0f40000000;
	mov.f32 	%f7, 0f3F800000;
	st.v2.f32 	[%rd11], {%f7, %f6};
	st.v2.f32 	[%rd11+8], {%f7, %f44};
	mov.u32 	%r6, %ctaid.x;
	mov.u32 	%r7, %ntid.x;
	mov.u32 	%r8, %tid.x;
	mad.lo.s32 	%r1, %r6, %r7, %r8;
	setp.gt.u32 	%p1, %r1, 1;
	@%p1 bra 	$L__BB0_3;
	mov.f32 	%f44, 0f00000000;
	add.u64 	%rd19, %SP, 0;
	mov.u32 	%r18, %nctaid.x;
	mov.u32 	%r21, %r1;
$L__BB0_2:
	mul.wide.u32 	%rd12, %r21, 8;
	add.s64 	%rd13, %rd6, %rd12;
	ld.v2.u32 	{%r9, %r10}, [%rd13];
	mul.wide.u32 	%rd14, %r9, 16;
	add.s64 	%rd15, %rd10, %rd14;
	.pragma "used_bytes_mask 4095";
	ld.v4.f32 	{%f9, %f10, %f11, %f12}, [%rd15];
	mul.wide.u32 	%rd16, %r10, 16;
	add.s64 	%rd17, %rd10, %rd16;
	.pragma "used_bytes_mask 4095";
	ld.v4.f32 	{%f13, %f14, %f15, %f16}, [%rd17];
	sub.f32 	%f17, %f13, %f9;
	sub.f32 	%f18, %f14, %f10;
	sub.f32 	%f19, %f15, %f11;
	mul.f32 	%f20, %f18, %f18;
	fma.rn.f32 	%f21, %f17, %f17, %f20;
	fma.rn.f32 	%f22, %f19, %f19, %f21;
	sqrt.rn.f32 	%f23, %f22;
	add.s64 	%rd18, %rd11, %rd12;
	ld.v2.f32 	{%f24, %f25}, [%rd18];
	sub.f32 	%f26, %f23, %f24;
	mul.f32 	%f27, %f25, 0f3F000000;
	mul.f32 	%f28, %f26, %f27;
	fma.rn.f32 	%f44, %f26, %f28, %f44;
	mul.f32 	%f29, %f25, %f26;
	setp.gt.f32 	%p2, %f23, 0f00000000;
	div.rn.f32 	%f30, %f29, %f23;
	selp.f32 	%f31, %f30, 0f00000000, %p2;
	mul.f32 	%f32, %f17, %f31;
	mul.f32 	%f33, %f18, %f31;
	mul.f32 	%f34, %f19, %f31;
	cvt.f64.f32 	%fd1, %f23;
	cvta.to.local.u64 	%rd20, %rd19;
	st.local.f64 	[%rd20], %fd1;
	mov.u64 	%rd21, $str;
	cvta.global.u64 	%rd22, %rd21;
	{ // callseq 5, 0
	.param .b64 param0;
	st.param.b64 	[param0], %rd22;
	.param .b64 param1;
	st.param.b64 	[param1], %rd19;
	.param .b32 retval0;
	call.uni (retval0), 
	vprintf, 
	(
	param0, 
	param1
	);
	ld.param.b32 	%r11, [retval0];
	} // callseq 5
	mul.wide.u32 	%rd23, %r9, 8;
	add.s64 	%rd24, %rd8, %rd23;
	mul.f32 	%f35, %f32, 0f4F800000;
	cvt.rzi.s64.f32 	%rd25, %f35;
	atom.add.u64 	%rd26, [%rd24], %rd25;
	add.s32 	%r13, %r9, 32;
	mul.wide.u32 	%rd27, %r13, 8;
	add.s64 	%rd28, %rd8, %rd27;
	mul.f32 	%f36, %f33, 0f4F800000;
	cvt.rzi.s64.f32 	%rd29, %f36;
	atom.add.u64 	%rd30, [%rd28], %rd29;
	add.s32 	%r14, %r9, 64;
	mul.wide.u32 	%rd31, %r14, 8;
	add.s64 	%rd32, %rd8, %rd31;
	mul.f32 	%f37, %f34, 0f4F800000;
	cvt.rzi.s64.f32 	%rd33, %f37;
	atom.add.u64 	%rd34, [%rd32], %rd33;
	membar.cta;
	mul.wide.u32 	%rd35, %r10, 8;
	add.s64 	%rd36, %rd8, %rd35;
	mul.f32 	%f38, %f32, 0fCF800000;
	cvt.rzi.s64.f32 	%rd37, %f38;
	atom.add.u64 	%rd38, [%rd36], %rd37;
	add.s32 	%r15, %r10, 32;
	mul.wide.u32 	%rd39, %r15, 8;
	add.s64 	%rd40, %rd8, %rd39;
	mul.f32 	%f39, %f33, 0fCF800000;
	cvt.rzi.s64.f32 	%rd41, %f39;
	atom.add.u64 	%rd42, [%rd40], %rd41;
	add.s32 	%r16, %r10, 64;
	mul.wide.u32 	%rd43, %r16, 8;
	add.s64 	%rd44, %rd8, %rd43;
	mul.f32 	%f40, %f34, 0fCF800000;
	cvt.rzi.s64.f32 	%rd45, %f40;
	atom.add.u64 	%rd46, [%rd44], %rd45;
	membar.cta;
	mad.lo.s32 	%r21, %r7, %r18, %r21;
	setp.lt.u32 	%p3, %r21, 2;
	@%p3 bra 	$L__BB0_2;
$L__BB0_3:
	mul.wide.u32 	%rd47, %r1, 4;
	add.s64 	%rd48, %rd9, %rd47;
	ld.f32 	%f41, [%rd48];
	add.f32 	%f42, %f44, %f41;
	st.f32 	[%rd48], %f42;
	cvt.f64.f32 	%fd2, %f44;
	add.u64 	%rd49, %SP, 0;
	add.u64 	%rd50, %SPL, 0;
	st.local.f64 	[%rd50], %fd2;
	mov.u64 	%rd51, $str;
	cvta.global.u64 	%rd52, %rd51;
	{ // callseq 6, 0
	.param .b64 param0;
	st.param.b64 	[param0], %rd52;
	.param .b64 param1;
	st.param.b64 	[param1], %rd49;
	.param .b32 retval0;
	call.uni (retval0), 
	vprintf, 
	(
	param0, 
	param1
	);
	ld.param.b32 	%r19, [retval0];
	} // callseq 6
	ret;

}


// ===== COMPILED SASS (sm_100) =====

	.target	sm_100

	.elftype	@"ET_EXEC"


//--------------------- .note.nv.tkinfo           --------------------------
	.section	.note.nv.tkinfo,"",@"SHT_NOTE"
	.sectionflags	@"SHF_NOTE_NV_TKINFO"
	.tkinfo
        /*0018*/ 	.word	0x00000002
        /*0030*/ 	.string	""
        /*0030*/ 	.string	"ptxas"
        /*0030*/ 	.string	"Cuda compilation tools, release 13.0, V13.0.88"
        /*0030*/ 	.string	"Build cuda_13.0.r13.0/compiler.36424714_0"
        /*0030*/ 	.string	"-arch sm_100 -m 64 "



//--------------------- .note.nv.cuinfo           --------------------------
	.section	.note.nv.cuinfo,"",@"SHT_NOTE"
	.sectionflags	@"SHF_NOTE_NV_CUINFO"
        /*0018*/ 	.short	0x0002
        /*001a*/ 	.short	0x0064
        /*001c*/ 	.short	0x0082
	.zero		2


//--------------------- .nv.info                  --------------------------
	.section	.nv.info,"",@"SHT_CUDA_INFO"
	.align	4


	//----- nvinfo : EIATTR_REGCOUNT
	.align		4
        /*0000*/ 	.byte	0x04, 0x2f
        /*0002*/ 	.short	(.L_2 - .L_1)
	.align		4
.L_1:
        /*0004*/ 	.word	index@(computeBondedForces)
        /*0008*/ 	.word	0x0000002a


	//----- nvinfo : EIATTR_FRAME_SIZE
	.align		4
.L_2:
        /*000c*/ 	.byte	0x04, 0x11
        /*000e*/ 	.short	(.L_4 - .L_3)
	.align		4
.L_3:
        /*0010*/ 	.word	index@($__internal_1_$__cuda_sm3x_div_rn_noftz_f32_slowpath)
        /*0014*/ 	.word	0x00000008


	//----- nvinfo : EIATTR_FRAME_SIZE
	.align		4
.L_4:
        /*0018*/ 	.byte	0x04, 0x11
        /*001a*/ 	.short	(.L_6 - .L_5)
	.align		4
.L_5:
        /*001c*/ 	.word	index@($__internal_0_$__cuda_sm20_sqrt_rn_f32_slowpath)
        /*0020*/ 	.word	0x00000008


	//----- nvinfo : EIATTR_FRAME_SIZE
	.align		4
.L_6:
        /*0024*/ 	.byte	0x04, 0x11
        /*0026*/ 	.short	(.L_8 - .L_7)
	.align		4
.L_7:
        /*0028*/ 	.word	index@(computeBondedForces)
        /*002c*/ 	.word	0x00000008


	//----- nvinfo : EIATTR_MIN_STACK_SIZE
	.align		4
.L_8:
        /*0030*/ 	.byte	0x04, 0x12
        /*0032*/ 	.short	(.L_10 - .L_9)
	.align		4
.L_9:
        /*0034*/ 	.word	index@(computeBondedForces)
        /*0038*/ 	.word	0x00000008
.L_10:


//--------------------- .nv.compat                --------------------------
	.section	.nv.compat,"",@"SHT_CUDA_COMPAT_INFO"
	.align	4
        /*0000*/ 	.byte	0x02, 0x09, 0x00, 0x00, 0x02, 0x02, 0x01, 0x00, 0x02, 0x05, 0x05, 0x00, 0x03, 0x07, 0x01, 0x01
        /*0010*/ 	.byte	0x02, 0x03, 0x00, 0x00, 0x02, 0x06, 0x01, 0x00, 0x04, 0x0b, 0x08, 0x00, 0x01, 0x00, 0x00, 0x00
        /*0020*/ 	.byte	0x00, 0x00, 0x00, 0x00


//--------------------- .nv.info.computeBondedForces --------------------------
	.section	.nv.info.computeBondedForces,"",@"SHT_CUDA_INFO"
	.sectionflags	@""
	.align	4


	//----- nvinfo : EIATTR_CUDA_API_VERSION
	.align		4
        /*0000*/ 	.byte	0x04, 0x37
        /*0002*/ 	.short	(.L_12 - .L_11)
.L_11:
        /*0004*/ 	.word	0x00000082


	//----- nvinfo : EIATTR_SPARSE_MMA_MASK
	.align		4
.L_12:
        /*0008*/ 	.byte	0x03, 0x50
        /*000a*/ 	.short	0x0000


	//----- nvinfo : EIATTR_MAXREG_COUNT
	.align		4
        /*000c*/ 	.byte	0x03, 0x1b
        /*000e*/ 	.short	0x00ff


	//----- nvinfo : EIATTR_EXTERNS
	.align		4
        /*0010*/ 	.byte	0x04, 0x0f
        /*0012*/ 	.short	(.L_14 - .L_13)


	//   ....[0]....
	.align		4
.L_13:
        /*0014*/ 	.word	index@(vprintf)


	//   ....[1]....
	.align		4
        /*0018*/ 	.word	index@(malloc)


	//----- nvinfo : EIATTR_MERCURY_ISA_VERSION
	.align		4
.L_14:
        /*001c*/ 	.byte	0x03, 0x5f
        /*001e*/ 	.short	0x0101


	//----- nvinfo : EIATTR_VRC_CTA_INIT_COUNT
	.align		4
        /*0020*/ 	.byte	0x02, 0x4a
	.zero		1
	.zero		1


	//----- nvinfo : EIATTR_SYSCALL_OFFSETS
	.align		4
        /*0024*/ 	.byte	0x04, 0x46
        /*0026*/ 	.short	(.L_16 - .L_15)


	//   ....[0]....
.L_15:
        /*0028*/ 	.word	0x000000c0


	//   ....[1]....
        /*002c*/ 	.word	0x00000190


	//   ....[2]....
        /*0030*/ 	.word	0x00000220


	//   ....[3]....
        /*0034*/ 	.word	0x000002b0


	//   ....[4]....
        /*0038*/ 	.word	0x00000390


	//   ....[5]....
        /*003c*/ 	.word	0x000008e0


	//   ....[6]....
        /*0040*/ 	.word	0x00001290


	//----- nvinfo : EIATTR_EXIT_INSTR_OFFSETS
	.align		4
.L_16:
        /*0044*/ 	.byte	0x04, 0x1c
        /*0046*/ 	.short	(.L_18 - .L_17)


	//   ....[0]....
.L_17:
        /*0048*/ 	.word	0x000012a0


	//----- nvinfo : EIATTR_CRS_STACK_SIZE
	.align		4
.L_18:
        /*004c*/ 	.byte	0x04, 0x1e
        /*004e*/ 	.short	(.L_20 - .L_19)
.L_19:
        /*0050*/ 	.word	0x00000000


	//----- nvinfo : EIATTR_SW_WAR
	.align		4
.L_20:
        /*0054*/ 	.byte	0x04, 0x36
        /*0056*/ 	.short	(.L_22 - .L_21)
.L_21:
        /*0058*/ 	.word	0x00000008
.L_22:


//--------------------- .nv.callgraph             --------------------------
	.section	.nv.callgraph,"",@"SHT_CUDA_CALLGRAPH"
	.align	4
	.sectionentsize	8
	.align		4
        /*0000*/ 	.word	0x00000000
	.align		4
        /*0004*/ 	.word	0xffffffff
	.align		4
        /*0008*/ 	.word	index@(computeBondedForces)
	.align		4
        /*000c*/ 	.word	index@(vprintf)
	.align		4
        /*0010*/ 	.word	index@(computeBondedForces)
	.align		4
        /*0014*/ 	.word	index@(malloc)
	.align		4
        /*0018*/ 	.word	0x00000000
	.align		4
        /*001c*/ 	.word	0xfffffffe
	.align		4
        /*0020*/ 	.word	0x00000000
	.align		4
        /*0024*/ 	.word	0xfffffffd
	.align		4
        /*0028*/ 	.word	0x00000000
	.align		4
        /*002c*/ 	.word	0xfffffffc


//--------------------- .nv.constant4             --------------------------
	.section	.nv.constant4,"a",@progbits
	.align	8
	.align		8
.nv.constant4:
        /*0000*/ 	.dword	vprintf
	.align		8
        /*0008*/ 	.dword	malloc
	.align		8
        /*0010*/ 	.dword	$str


//--------------------- .text.computeBondedForces --------------------------
	.section	.text.computeBondedForces,"ax",@progbits
	.align	128
        .global         computeBondedForces
        .type           computeBondedForces,@function
        .size           computeBondedForces,(.L_x_53 - computeBondedForces)
        .other          computeBondedForces,@"STO_CUDA_ENTRY STV_DEFAULT"
computeBondedForces:
.text.computeBondedForces:
[----:B------:R-:W0:Y:S01]  /*0000*/  LDC R1, c[0x0][0x37c] ;  /* 0x0000df00ff017b82 */ /* 0x000e220000000800 */
[----:B------:R-:W-:Y:S01]  /*0010*/  MOV R18, 0x8 ;  /* 0x0000000800127802 */ /* 0x000fe20000000f00 */
[----:B------:R-:W1:Y:S01]  /*0020*/  LDCU UR4, c[0x0][0x2f8] ;  /* 0x00005f00ff0477ac */ /* 0x000e620008000800 */
[----:B0-----:R-:W-:Y:S02]  /*0030*/  VIADD R1, R1, 0xfffffff8 ;  /* 0xfffffff801017836 */ /* 0x001fe40000000000 */
[----:B------:R-:W-:-:S03]  /*0040*/  HFMA2 R5, -RZ, RZ, 0, 0 ;  /* 0x00000000ff057431 */ /* 0x000fc600000001ff */
[----:B------:R0:W2:Y:S01]  /*0050*/  LDC.64 R6, c[0x4][R18] ;  /* 0x0100000012067b82 */ /* 0x0000a20000000a00 */
[----:B------:R-:W3:Y:S01]  /*0060*/  LDCU UR5, c[0x0][0x2fc] ;  /* 0x00005f80ff0577ac */ /* 0x000ee20008000800 */
[----:B------:R-:W-:Y:S01]  /*0070*/  IMAD.MOV.U32 R4, RZ, RZ, 0x10 ;  /* 0x00000010ff047424 */ /* 0x000fe200078e00ff */
[----:B------:R-:W4:Y:S01]  /*0080*/  LDCU.64 UR36, c[0x0][0x358] ;  /* 0x00006b00ff2477ac */ /* 0x000f220008000a00 */
[----:B-1----:R-:W-:-:S05]  /*0090*/  IADD3 R2, P0, PT, R1, UR4, RZ ;  /* 0x0000000401027c10 */ /* 0x002fca000ff1e0ff */
[----:B0--3--:R-:W-:-:S08]  /*00a0*/  IMAD.X R16, RZ, RZ, UR5, P0 ;  /* 0x00000005ff107e24 */ /* 0x009fd000080e06ff */
[----:B------:R-:W-:-:S07]  /*00b0*/  LEPC R20, `(.L_x_0) ;  /* 0x000000001014794e */ /* 0x000fce0000000000 */
[----:B--2-4-:R-:W-:Y:S05]  /*00c0*/  CALL.ABS.NOINC R6 ;  /* 0x0000000006007343 */ /* 0x014fea0003c00000 */
.L_x_0:
[----:B------:R-:W-:Y:S01]  /*00d0*/  IMAD.MOV.U32 R36, RZ, RZ, R4 ;  /* 0x000000ffff247224 */ /* 0x000fe200078e0004 */
[----:B------:R-:W-:Y:S01]  /*00e0*/  MOV R37, R5 ;  /* 0x0000000500257202 */ /* 0x000fe20000000f00 */
[----:B------:R-:W-:Y:S01]  /*00f0*/  IMAD.MOV.U32 R6, RZ, RZ, 0x1 ;  /* 0x00000001ff067424 */ /* 0x000fe200078e00ff */
[----:B------:R-:W-:Y:S01]  /*0100*/  MOV R7, RZ ;  /* 0x000000ff00077202 */ /* 0x000fe20000000f00 */
[----:B------:R-:W-:Y:S01]  /*0110*/  IMAD.MOV.U32 R3, RZ, RZ, 0x1 ;  /* 0x00000001ff037424 */ /* 0x000fe200078e00ff */
[----:B------:R0:W1:Y:S01]  /*0120*/  LDC.64 R8, c[0x4][R18] ;  /* 0x0100000012087b82 */ /* 0x0000620000000a00 */
[----:B------:R0:W-:Y:S01]  /*0130*/  ST.E.64 desc[UR36][R36.64], RZ ;  /* 0x000000ff24007985 */ /* 0x0001e2000c101b24 */
[----:B------:R-:W-:Y:S02]  /*0140*/  IMAD.MOV.U32 R4, RZ, RZ, 0x10 ;  /* 0x00000010ff047424 */ /* 0x000fe400078e00ff */
[----:B------:R-:W-:Y:S01]  /*0150*/  IMAD.MOV.U32 R5, RZ, RZ, RZ ;  /* 0x000000ffff057224 */ /* 0x000fe200078e00ff */
[----:B------:R0:W-:Y:S04]  /*0160*/  ST.E.64 desc[UR36][R36.64+0x8], R6 ;  /* 0x0000080624007985 */ /* 0x0001e8000c101b24 */
[----:B------:R0:W-:Y:S02]  /*0170*/  ST.E desc[UR36][R36.64+0x4], R3 ;  /* 0x0000040324007985 */ /* 0x0001e4000c101924 */
[----:B------:R-:W-:-:S07]  /*0180*/  LEPC R20, `(.L_x_1) ;  /* 0x000000001014794e */ /* 0x000fce0000000000 */
[----:B01----:R-:W-:Y:S05]  /*0190*/  CALL.ABS.NOINC R8 ;  /* 0x0000000008007343 */ /* 0x003fea0003c00000 */
.L_x_1:
[----:B------:R-:W-:Y:S01]  /*01a0*/  MOV R34, R4 ;  /* 0x0000000400227202 */ /* 0x000fe20000000f00 */
[----:B------:R-:W-:Y:S01]  /*01b0*/  IMAD.MOV.U32 R35, RZ, RZ, R5 ;  /* 0x000000ffff237224 */ /* 0x000fe200078e0005 */
[----:B------:R0:W1:Y:S01]  /*01c0*/  LDC.64 R6, c[0x4][R18] ;  /* 0x0100000012067b82 */ /* 0x0000620000000a00 */
[----:B------:R-:W-:Y:S02]  /*01d0*/  HFMA2 R5, -RZ, RZ, 0, 0 ;  /* 0x00000000ff057431 */ /* 0x000fe400000001ff */
[----:B------:R-:W-:Y:S01]  /*01e0*/  IMAD.MOV.U32 R4, RZ, RZ, 0x8 ;  /* 0x00000008ff047424 */ /* 0x000fe200078e00ff */
[----:B------:R0:W-:Y:S04]  /*01f0*/  ST.E.64 desc[UR36][R34.64], RZ ;  /* 0x000000ff22007985 */ /* 0x0001e8000c101b24 */
[----:B------:R0:W-:Y:S02]  /*0200*/  ST.E.64 desc[UR36][R34.64+0x8], RZ ;  /* 0x000008ff22007985 */ /* 0x0001e4000c101b24 */
[----:B------:R-:W-:-:S07]  /*0210*/  LEPC R20, `(.L_x_2) ;  /* 0x000000001014794e */ /* 0x000fce0000000000 */
[----:B01----:R-:W-:Y:S05]  /*0220*/  CALL.ABS.NOINC R6 ;  /* 0x0000000006007343 */ /* 0x003fea0003c00000 */
.L_x_2:
[----:B------:R-:W-:Y:S01]  /*0230*/  IMAD.MOV.U32 R32, RZ, RZ, R4 ;  /* 0x000000ffff207224 */ /* 0x000fe200078e0004 */
[----:B------:R0:W1:Y:S01]  /*0240*/  LDC.64 R6, c[0x4][R18] ;  /* 0x0100000012067b82 */ /* 0x0000620000000a00 */
[----:B------:R-:W-:Y:S02]  /*0250*/  IMAD.MOV.U32 R33, RZ, RZ, R5 ;  /* 0x000000ffff217224 */ /* 0x000fe400078e0005 */
[----:B------:R-:W-:Y:S02]  /*0260*/  HFMA2 R4, -RZ, RZ, 0, 1.9073486328125e-06 ;  /* 0x00000020ff047431 */ /* 0x000fe400000001ff */
[----:B------:R-:W-:Y:S01]  /*0270*/  IMAD.MOV.U32 R5, RZ, RZ, RZ ;  /* 0x000000ffff057224 */ /* 0x000fe200078e00ff */
[----:B------:R0:W-:Y:S04]  /*0280*/  ST.E desc[UR36][R32.64], RZ ;  /* 0x000000ff20007985 */ /* 0x0001e8000c101924 */
[----:B------:R0:W-:Y:S02]  /*0290*/  ST.E desc[UR36][R32.64+0x4], RZ ;  /* 0x000004ff20007985 */ /* 0x0001e4000c101924 */
[----:B------:R-:W-:-:S07]  /*02a0*/  LEPC R20, `(.L_x_3) ;  /* 0x000000001014794e */ /* 0x000fce0000000000 */
[----:B01----:R-:W-:Y:S05]  /*02b0*/  CALL.ABS.NOINC R6 ;  /* 0x0000000006007343 */ /* 0x003fea0003c00000 */
.L_x_3:
[----:B------:R-:W-:Y:S01]  /*02c0*/  IMAD.MOV.U32 R8, RZ, RZ, 0x40a00000 ;  /* 0x40a00000ff087424 */ /* 0x000fe200078e00ff */
[----:B------:R-:W-:Y:S01]  /*02d0*/  MOV R9, 0x40a00000 ;  /* 0x40a0000000097802 */ /* 0x000fe20000000f00 */
[----:B------:R-:W-:Y:S01]  /*02e0*/  IMAD.MOV.U32 R10, RZ, RZ, 0x40a00000 ;  /* 0x40a00000ff0a7424 */ /* 0x000fe200078e00ff */
[----:B------:R-:W-:Y:S01]  /*02f0*/  MOV R30, R4 ;  /* 0x00000004001e7202 */ /* 0x000fe20000000f00 */
[----:B------:R-:W-:Y:S01]  /*0300*/  IMAD.MOV.U32 R11, RZ, RZ, RZ ;  /* 0x000000ffff0b7224 */ /* 0x000fe200078e00ff */
[----:B------:R-:W0:Y:S01]  /*0310*/  LDC.64 R18, c[0x4][R18] ;  /* 0x0100000012127b82 */ /* 0x000e220000000a00 */
[----:B------:R-:W-:Y:S02]  /*0320*/  IMAD.MOV.U32 R31, RZ, RZ, R5 ;  /* 0x000000ffff1f7224 */ /* 0x000fe400078e0005 */
[----:B------:R-:W-:Y:S02]  /*0330*/  HFMA2 R4, -RZ, RZ, 0, 9.5367431640625e-07 ;  /* 0x00000010ff047431 */ /* 0x000fe400000001ff */
[----:B------:R-:W-:-:S02]  /*0340*/  IMAD.MOV.U32 R17, RZ, RZ, RZ ;  /* 0x000000ffff117224 */ /* 0x000fc400078e00ff */
[----:B------:R-:W-:Y:S01]  /*0350*/  IMAD.MOV.U32 R5, RZ, RZ, RZ ;  /* 0x000000ffff057224 */ /* 0x000fe200078e00ff */
[----:B------:R1:W-:Y:S04]  /*0360*/  ST.E.128 desc[UR36][R30.64+0x10], R8 ;  /* 0x000010081e007985 */ /* 0x0003e8000c101d24 */
[----:B------:R1:W-:Y:S02]  /*0370*/  ST.E.128 desc[UR36][R30.64], RZ ;  /* 0x000000ff1e007985 */ /* 0x0003e4000c101d24 */
[----:B------:R-:W-:-:S07]  /*0380*/  LEPC R20, `(.L_x_4) ;  /* 0x000000001014794e */ /* 0x000fce0000000000 */
[----:B01----:R-:W-:Y:S05]  /*0390*/  CALL.ABS.NOINC R18 ;  /* 0x0000000012007343 */ /* 0x003fea0003c00000 */
.L_x_4:
[----:B------:R-:W0:Y:S01]  /*03a0*/  S2R R3, SR_TID.X ;  /* 0x0000000000037919 */ /* 0x000e220000002100 */
[----:B------:R-:W0:Y:S01]  /*03b0*/  S2UR UR4, SR_CTAID.X ;  /* 0x00000000000479c3 */ /* 0x000e220000002500 */
[----:B------:R-:W-:Y:S01]  /*03c0*/  IMAD.MOV.U32 R6, RZ, RZ, 0x3f800000 ;  /* 0x3f800000ff067424 */ /* 0x000fe200078e00ff */
[----:B------:R-:W-:Y:S01]  /*03d0*/  MOV R7, 0x40000000 ;  /* 0x4000000000077802 */ /* 0x000fe20000000f00 */
[----:B------:R-:W-:Y:S01]  /*03e0*/  IMAD.MOV.U32 R8, RZ, RZ, 0x3f800000 ;  /* 0x3f800000ff087424 */ /* 0x000fe200078e00ff */
[----:B------:R-:W-:Y:S01]  /*03f0*/  MOV R38, R4 ;  /* 0x0000000400267202 */ /* 0x000fe20000000f00 */
[----:B------:R-:W-:Y:S01]  /*0400*/  IMAD.MOV.U32 R9, RZ, RZ, RZ ;  /* 0x000000ffff097224 */ /* 0x000fe200078e00ff */
[----:B------:R-:W-:Y:S01]  /*0410*/  BSSY B6, `(.L_x_5) ;  /* 0x00000d9000067945 */ /* 0x000fe20003800000 */
[----:B------:R-:W-:Y:S01]  /*0420*/  IMAD.MOV.U32 R39, RZ, RZ, R5 ;  /* 0x000000ffff277224 */ /* 0x000fe200078e0005 */
[----:B------:R-:W0:Y:S04]  /*0430*/  LDC R18, c[0x0][0x360] ;  /* 0x0000d800ff127b82 */ /* 0x000e280000000800 */
[----:B------:R1:W-:Y:S04]  /*0440*/  ST.E.64 desc[UR36][R38.64], R6 ;  /* 0x0000000626007985 */ /* 0x0003e8000c101b24 */
[----:B------:R1:W-:Y:S01]  /*0450*/  ST.E.64 desc[UR36][R38.64+0x8], R8 ;  /* 0x0000080826007985 */ /* 0x0003e2000c101b24 */
[----:B0-----:R-:W-:-:S05]  /*0460*/  IMAD R26, R18, UR4, R3 ;  /* 0x00000004121a7c24 */ /* 0x001fca000f8e0203 */
[----:B------:R-:W-:-:S13]  /*0470*/  ISETP.GT.U32.AND P0, PT, R26, 0x1, PT ;  /* 0x000000011a00780c */ /* 0x000fda0003f04070 */
[----:B-1----:R-:W-:Y:S05]  /*0480*/  @P0 BRA `(.L_x_6) ;  /* 0x0000000c00440947 */ /* 0x002fea0003800000 */
[----:B------:R-:W0:Y:S01]  /*0490*/  LDC R19, c[0x0][0x370] ;  /* 0x0000dc00ff137b82 */ /* 0x000e220000000800 */
[----:B------:R-:W-:Y:S01]  /*04a0*/  IMAD.MOV.U32 R17, RZ, RZ, RZ ;  /* 0x000000ffff117224 */ /* 0x000fe200078e00ff */
[----:B------:R-:W-:-:S07]  /*04b0*/  MOV R23, R26 ;  /* 0x0000001a00177202 */ /* 0x000fce0000000f00 */
.L_x_37:
[----:B------:R-:W-:-:S06]  /*04c0*/  IMAD.WIDE.U32 R24, R23, 0x8, R36 ;  /* 0x0000000817187825 */ /* 0x000fcc00078e0024 */
[----:B------:R-:W2:Y:S02]  /*04d0*/  LD.E.64 R24, desc[UR36][R24.64] ;  /* 0x0000002418187980 */ /* 0x000ea4000c101b00 */
[----:B--2---:R-:W-:-:S04]  /*04e0*/  IMAD.WIDE.U32 R6, R24, 0x10, R30 ;  /* 0x0000001018067825 */ /* 0x004fc800078e001e */
[----:B0-----:R-:W-:Y:S01]  /*04f0*/  IMAD.WIDE.U32 R8, R25, 0x10, R30 ;  /* 0x0000001019087825 */ /* 0x001fe200078e001e */
[----:B------:R-:W2:Y:S04]  /*0500*/  LD.E.64 R4, desc[UR36][R6.64] ;  /* 0x0000002406047980 */ /* 0x000ea8000c101b00 */
[----:B------:R-:W2:Y:S04]  /*0510*/  LD.E.64 R28, desc[UR36][R8.64] ;  /* 0x00000024081c7980 */ /* 0x000ea8000c101b00 */
[----:B------:R-:W3:Y:S04]  /*0520*/  LD.E R22, desc[UR36][R6.64+0x8] ;  /* 0x0000082406167980 */ /* 0x000ee8000c101900 */
[----:B------:R-:W3:Y:S01]  /*0530*/  LD.E R3, desc[UR36][R8.64+0x8] ;  /* 0x0000082408037980 */ /* 0x000ee2000c101900 */
[----:B------:R-:W-:Y:S05]  /*0540*/  YIELD ;  /* 0x0000000000007946 */ /* 0x000fea0003800000 */
[----:B------:R-:W-:Y:S01]  /*0550*/  BSSY.RECONVERGENT B0, `(.L_x_7) ;  /* 0x0000013000007945 */ /* 0x000fe20003800200 */
[----:B--2---:R-:W-:Y:S01]  /*0560*/  FADD R27, -R5, R29 ;  /* 0x0000001d051b7221 */ /* 0x004fe20000000100 */
[----:B------:R-:W-:-:S03]  /*0570*/  FADD R28, -R4, R28 ;  /* 0x0000001c041c7221 */ /* 0x000fc60000000100 */
[----:B------:R-:W-:Y:S01]  /*0580*/  FMUL R5, R27, R27 ;  /* 0x0000001b1b057220 */ /* 0x000fe20000400000 */
[----:B---3--:R-:W-:-:S03]  /*0590*/  FADD R22, -R22, R3 ;  /* 0x0000000316167221 */ /* 0x008fc60000000100 */
[----:B------:R-:W-:-:S04]  /*05a0*/  FFMA R5, R28, R28, R5 ;  /* 0x0000001c1c057223 */ /* 0x000fc80000000005 */
[----:B------:R-:W-:-:S04]  /*05b0*/  FFMA R4, R22, R22, R5 ;  /* 0x0000001616047223 */ /* 0x000fc80000000005 */
[----:B------:R-:W-:Y:S01]  /*05c0*/  VIADD R0, R4, 0xf3000000 ;  /* 0xf300000004007836 */ /* 0x000fe20000000000 */
[----:B------:R1:W2:Y:S04]  /*05d0*/  MUFU.RSQ R3, R4 ;  /* 0x0000000400037308 */ /* 0x0002a80000001400 */
[----:B------:R-:W-:-:S13]  /*05e0*/  ISETP.GT.U32.AND P0, PT, R0, 0x727fffff, PT ;  /* 0x727fffff0000780c */ /* 0x000fda0003f04070 */
[----:B-12---:R-:W-:Y:S05]  /*05f0*/  @!P0 BRA `(.L_x_8) ;  /* 0x0000000000108947 */ /* 0x006fea0003800000 */
[----:B------:R-:W-:-:S07]  /*0600*/  MOV R8, 0x620 ;  /* 0x0000062000087802 */ /* 0x000fce0000000f00 */
[----:B0-----:R-:W-:Y:S05]  /*0610*/  CALL.REL.NOINC `($__internal_0_$__cuda_sm20_sqrt_rn_f32_slowpath) ;  /* 0x0000000c00247944 */ /* 0x001fea0003c00000 */
[----:B------:R-:W-:Y:S01]  /*0620*/  IMAD.MOV.U32 R11, RZ, RZ, R3 ;  /* 0x000000ffff0b7224 */ /* 0x000fe200078e0003 */
[----:B------:R-:W-:Y:S06]  /*0630*/  BRA `(.L_x_9) ;  /* 0x0000000000107947 */ /* 0x000fec0003800000 */
.L_x_8:
[----:B------:R-:W-:Y:S01]  /*0640*/  FMUL.FTZ R11, R4, R3 ;  /* 0x00000003040b7220 */ /* 0x000fe20000410000 */
[----:B------:R-:W-:-:S03]  /*0650*/  FMUL.FTZ R3, R3, 0.5 ;  /* 0x3f00000003037820 */ /* 0x000fc60000410000 */
[----:B------:R-:W-:-:S04]  /*0660*/  FFMA R0, -R11, R11, R4 ;  /* 0x0000000b0b007223 */ /* 0x000fc80000000104 */
[----:B------:R-:W-:-:S07]  /*0670*/  FFMA R11, R0, R3, R11 ;  /* 0x00000003000b7223 */ /* 0x000fce000000000b */
.L_x_9:
[----:B------:R-:W-:Y:S05]  /*0680*/  BSYNC.RECONVERGENT B0 ;  /* 0x0000000000007941 */ /* 0x000fea0003800200 */
.L_x_7:
[----:B------:R-:W-:-:S06]  /*0690*/  IMAD.WIDE.U32 R4, R23, 0x8, R38 ;  /* 0x0000000817047825 */ /* 0x000fcc00078e0026 */
[----:B------:R-:W2:Y:S01]  /*06a0*/  LD.E.64 R4, desc[UR36][R4.64] ;  /* 0x0000002404047980 */ /* 0x000ea2000c101b00 */
[----:B------:R-:W1:Y:S01]  /*06b0*/  MUFU.RCP R8, R11 ;  /* 0x0000000b00087308 */ /* 0x000e620000001000 */
[----:B------:R-:W-:Y:S01]  /*06c0*/  BSSY.RECONVERGENT B0, `(.L_x_10) ;  /* 0x0000011000007945 */ /* 0x000fe20003800200 */
[----:B------:R-:W-:Y:S01]  /*06d0*/  FSETP.GT.AND P2, PT, R11, RZ, PT ;  /* 0x000000ff0b00720b */ /* 0x000fe20003f44000 */
[----:B-1----:R-:W-:-:S04]  /*06e0*/  FFMA R3, R8, -R11, 1 ;  /* 0x3f80000008037423 */ /* 0x002fc8000000080b */
[----:B------:R-:W-:Y:S01]  /*06f0*/  FFMA R7, R8, R3, R8 ;  /* 0x0000000308077223 */ /* 0x000fe20000000008 */
[----:B--2---:R-:W-:Y:S01]  /*0700*/  FADD R6, -R4, R11 ;  /* 0x0000000b04067221 */ /* 0x004fe20000000100 */
[----:B------:R-:W-:-:S03]  /*0710*/  FMUL R3, R5, 0.5 ;  /* 0x3f00000005037820 */ /* 0x000fc60000400000 */
[----:B------:R-:W-:Y:S01]  /*0720*/  FMUL R0, R5, R6 ;  /* 0x0000000605007220 */ /* 0x000fe20000400000 */
[----:B------:R-:W-:-:S03]  /*0730*/  FMUL R3, R6, R3 ;  /* 0x0000000306037220 */ /* 0x000fc60000400000 */
[----:B------:R-:W1:Y:S01]  /*0740*/  FCHK P0, R0, R11 ;  /* 0x0000000b00007302 */ /* 0x000e620000000000 */
[----:B------:R-:W-:Y:S01]  /*0750*/  FFMA R8, R0, R7, RZ ;  /* 0x0000000700087223 */ /* 0x000fe200000000ff */
[----:B------:R-:W-:-:S03]  /*0760*/  FFMA R17, R6, R3, R17 ;  /* 0x0000000306117223 */ /* 0x000fc60000000011 */
[----:B------:R-:W-:-:S04]  /*0770*/  FFMA R4, R8, -R11, R0 ;  /* 0x8000000b08047223 */ /* 0x000fc80000000000 */
[----:B------:R-:W-:Y:S01]  /*0780*/  FFMA R4, R7, R4, R8 ;  /* 0x0000000407047223 */ /* 0x000fe20000000008 */
[----:B-1----:R-:W-:Y:S06]  /*0790*/  @!P0 BRA `(.L_x_11) ;  /* 0x00000000000c8947 */ /* 0x002fec0003800000 */
[----:B------:R-:W-:-:S07]  /*07a0*/  MOV R4, 0x7c0 ;  /* 0x000007c000047802 */ /* 0x000fce0000000f00 */
[----:B0-----:R-:W-:Y:S05]  /*07b0*/  CALL.REL.NOINC `($__internal_1_$__cuda_sm3x_div_rn_noftz_f32_slowpath) ;  /* 0x0000000c00187944 */ /* 0x001fea0003c00000 */
[----:B------:R-:W-:-:S07]  /*07c0*/  MOV R4, R0 ;  /* 0x0000000000047202 */ /* 0x000fce0000000f00 */
.L_x_11:
[----:B------:R-:W-:Y:S05]  /*07d0*/  BSYNC.RECONVERGENT B0 ;  /* 0x0000000000007941 */ /* 0x000fea0003800200 */
.L_x_10:
[----:B------:R-:W1:Y:S01]  /*07e0*/  LDCU UR4, c[0x0][0x2f8] ;  /* 0x00005f00ff0477ac */ /* 0x000e620008000800 */
[----:B------:R-:W2:Y:S01]  /*07f0*/  F2F.F64.F32 R10, R11 ;  /* 0x0000000b000a7310 */ /* 0x000ea20000201800 */
[----:B------:R-:W-:Y:S01]  /*0800*/  MOV R8, 0x0 ;  /* 0x0000000000087802 */ /* 0x000fe20000000f00 */
[----:B------:R-:W-:Y:S01]  /*0810*/  IMAD.MOV.U32 R6, RZ, RZ, R2 ;  /* 0x000000ffff067224 */ /* 0x000fe200078e0002 */
[----:B------:R-:W-:Y:S01]  /*0820*/  FSEL R5, R4, RZ, P2 ;  /* 0x000000ff04057208 */ /* 0x000fe20001000000 */
[----:B------:R-:W-:-:S03]  /*0830*/  IMAD.MOV.U32 R7, RZ, RZ, R16 ;  /* 0x000000ffff077224 */ /* 0x000fc600078e0010 */
[----:B------:R-:W3:Y:S01]  /*0840*/  LDC.64 R8, c[0x4][R8] ;  /* 0x0100000008087b82 */ /* 0x000ee20000000a00 */
[-C--:B------:R-:W-:Y:S01]  /*0850*/  FMUL R28, R28, R5.reuse ;  /* 0x000000051c1c7220 */ /* 0x080fe20000400000 */
[-C--:B------:R-:W-:Y:S01]  /*0860*/  FMUL R27, R27, R5.reuse ;  /* 0x000000051b1b7220 */ /* 0x080fe20000400000 */
[----:B------:R-:W-:Y:S01]  /*0870*/  FMUL R22, R22, R5 ;  /* 0x0000000516167220 */ /* 0x000fe20000400000 */
[----:B-1----:R-:W-:Y:S01]  /*0880*/  VIADD R3, R2, -UR4 ;  /* 0x8000000402037c36 */ /* 0x002fe20008000000 */
[----:B------:R-:W1:Y:S04]  /*0890*/  LDCU.64 UR4, c[0x4][0x10] ;  /* 0x01000200ff0477ac */ /* 0x000e680008000a00 */
[----:B--2---:R2:W-:Y:S01]  /*08a0*/  STL.64 [R3], R10 ;  /* 0x0000000a03007387 */ /* 0x0045e20000100a00 */
[----:B-1----:R-:W-:Y:S01]  /*08b0*/  IMAD.U32 R4, RZ, RZ, UR4 ;  /* 0x00000004ff047e24 */ /* 0x002fe2000f8e00ff */
[----:B--2---:R-:W-:-:S07]  /*08c0*/  MOV R5, UR5 ;  /* 0x0000000500057c02 */ /* 0x004fce0008000f00 */
[----:B------:R-:W-:-:S07]  /*08d0*/  LEPC R20, `(.L_x_12) ;  /* 0x000000001014794e */ /* 0x000fce0000000000 */
[----:B0--3--:R-:W-:Y:S05]  /*08e0*/  CALL.ABS.NOINC R8 ;  /* 0x0000000008007343 */ /* 0x009fea0003c00000 */
.L_x_12:
[----:B------:R-:W-:Y:S01]  /*08f0*/  FMUL R4, R28, 4.29496729600000000000e+09 ;  /* 0x4f8000001c047820 */ /* 0x000fe20000400000 */
[----:B------:R-:W-:-:S05]  /*0900*/  IMAD.WIDE.U32 R6, R24, 0x8, R34 ;  /* 0x0000000818067825 */ /* 0x000fca00078e0022 */
[----:B------:R-:W0:Y:S02]  /*0910*/  F2I.S64.TRUNC R4, R4 ;  /* 0x0000000400047311 */ /* 0x000e24000020d900 */
[----:B0-----:R0:W-:Y:S01]  /*0920*/  ATOM.E.ADD.64.STRONG.GPU P0, RZ, desc[UR36][R6.64], R4 ;  /* 0x8000000406ff798a */ /* 0x0011e2000810f524 */
[----:B------:R-:W-:Y:S04]  /*0930*/  BSSY.RECONVERGENT B0, `(.L_x_13) ;  /* 0x000000f000007945 */ /* 0x000fe80003800200 */
[----:B0-----:R-:W-:Y:S05]  /*0940*/  @P0 BRA `(.L_x_14) ;  /* 0x0000000000340947 */ /* 0x001fea0003800000 */
[----:B------:R-:W0:Y:S02]  /*0950*/  QSPC.E.S P0, RZ, [R6] ;  /* 0x0000000006ff73aa */ /* 0x000e240000000500 */
[----:B0-----:R-:W-:Y:S05]  /*0960*/  @!P0 BRA `(.L_x_15) ;  /* 0x00000000001c8947 */ /* 0x001fea0003800000 */
[----:B------:R-:W-:-:S07]  /*0970*/  MOV R7, R6 ;  /* 0x0000000600077202 */ /* 0x000fce0000000f00 */
.L_x_16:
[----:B------:R-:W0:Y:S02]  /*0980*/  LDS.64 R8, [R7] ;  /* 0x0000000007087984 */ /* 0x000e240000000a00 */
[----:B0-----:R-:W-:-:S04]  /*0990*/  IADD3 R10, P0, PT, R4, R8, RZ ;  /* 0x00000008040a7210 */ /* 0x001fc80007f1e0ff */
[----:B------:R-:W-:-:S08]  /*09a0*/  IADD3.X R11, PT, PT, R5, R9, RZ, P0, !PT ;  /* 0x00000009050b7210 */ /* 0x000fd000007fe4ff */
[----:B------:R-:W0:Y:S02]  /*09b0*/  ATOMS.CAST.SPIN.64 P0, [R7], R8, R10 ;  /* 0x000000080700758d */ /* 0x000e24000180040a */
[----:B0-----:R-:W-:Y:S05]  /*09c0*/  @!P0 BRA `(.L_x_16) ;  /* 0xfffffffc00ec8947 */ /* 0x001fea000383ffff */
[----:B------:R-:W-:Y:S05]  /*09d0*/  BRA `(.L_x_14) ;  /* 0x0000000000107947 */ /* 0x000fea0003800000 */
.L_x_15:
[----:B------:R-:W2:Y:S02]  /*09e0*/  LD.E.64 R8, desc[UR36][R6.64] ;  /* 0x0000002406087980 */ /* 0x000ea4000c101b00 */
[----:B--2---:R-:W-:-:S05]  /*09f0*/  IADD3 R4, P0, PT, R4, R8, RZ ;  /* 0x0000000804047210 */ /* 0x004fca0007f1e0ff */
[----:B------:R-:W-:-:S05]  /*0a00*/  IMAD.X R5, R5, 0x1, R9, P0 ;  /* 0x0000000105057824 */ /* 0x000fca00000e0609 */
[----:B------:R0:W-:Y:S03]  /*0a10*/  ST.E.64 desc[UR36][R6.64], R4 ;  /* 0x0000000406007985 */ /* 0x0001e6000c101b24 */
.L_x_14:
[----:B------:R-:W-:Y:S05]  /*0a20*/  BSYNC.RECONVERGENT B0 ;  /* 0x0000000000007941 */ /* 0x000fea0003800200 */
.L_x_13:
[----:B0-----:R-:W-:Y:S01]  /*0a30*/  FMUL R4, R27, 4.29496729600000000000e+09 ;  /* 0x4f8000001b047820 */ /* 0x001fe20000400000 */
[----:B------:R-:W-:-:S04]  /*0a40*/  VIADD R7, R24, 0x20 ;  /* 0x0000002018077836 */ /* 0x000fc80000000000 */
[----:B------:R-:W-:Y:S01]  /*0a50*/  IMAD.WIDE.U32 R6, R7, 0x8, R34 ;  /* 0x0000000807067825 */ /* 0x000fe200078e0022 */
[----:B------:R-:W0:Y:S04]  /*0a60*/  F2I.S64.TRUNC R4, R4 ;  /* 0x0000000400047311 */ /* 0x000e28000020d900 */
[----:B0-----:R0:W-:Y:S01]  /*0a70*/  ATOM.E.ADD.64.STRONG.GPU P0, RZ, desc[UR36][R6.64], R4 ;  /* 0x8000000406ff798a */ /* 0x0011e2000810f524 */
[----:B------:R-:W-:Y:S04]  /*0a80*/  BSSY.RECONVERGENT B0, `(.L_x_17) ;  /* 0x000000f000007945 */ /* 0x000fe80003800200 */
[----:B0-----:R-:W-:Y:S05]  /*0a90*/  @P0 BRA `(.L_x_18) ;  /* 0x0000000000340947 */ /* 0x001fea0003800000 */
[----:B------:R-:W0:Y:S02]  /*0aa0*/  QSPC.E.S P0, RZ, [R6] ;  /* 0x0000000006ff73aa */ /* 0x000e240000000500 */
[----:B0-----:R-:W-:Y:S05]  /*0ab0*/  @!P0 BRA `(.L_x_19) ;  /* 0x00000000001c8947 */ /* 0x001fea0003800000 */
[----:B------:R-:W-:-:S07]  /*0ac0*/  MOV R7, R6 ;  /* 0x0000000600077202 */ /* 0x000fce0000000f00 */
.L_x_20:
[----:B------:R-:W0:Y:S02]  /*0ad0*/  LDS.64 R8, [R7] ;  /* 0x0000000007087984 */ /* 0x000e240000000a00 */
[----:B0-----:R-:W-:-:S04]  /*0ae0*/  IADD3 R10, P0, PT, R4, R8, RZ ;  /* 0x00000008040a7210 */ /* 0x001fc80007f1e0ff */
[----:B------:R-:W-:-:S08]  /*0af0*/  IADD3.X R11, PT, PT, R5, R9, RZ, P0, !PT ;  /* 0x00000009050b7210 */ /* 0x000fd000007fe4ff */
[----:B------:R-:W0:Y:S02]  /*0b00*/  ATOMS.CAST.SPIN.64 P0, [R7], R8, R10 ;  /* 0x000000080700758d */ /* 0x000e24000180040a */
[----:B0-----:R-:W-:Y:S05]  /*0b10*/  @!P0 BRA `(.L_x_20) ;  /* 0xfffffffc00ec8947 */ /* 0x001fea000383ffff */
[----:B------:R-:W-:Y:S05]  /*0b20*/  BRA `(.L_x_18) ;  /* 0x0000000000107947 */ /* 0x000fea0003800000 */
.L_x_19:
[----:B------:R-:W2:Y:S02]  /*0b30*/  LD.E.64 R8, desc[UR36][R6.64] ;  /* 0x0000002406087980 */ /* 0x000ea4000c101b00 */
[----:B--2---:R-:W-:-:S05]  /*0b40*/  IADD3 R4, P0, PT, R4, R8, RZ ;  /* 0x0000000804047210 */ /* 0x004fca0007f1e0ff */
[----:B------:R-:W-:-:S05]  /*0b50*/  IMAD.X R5, R5, 0x1, R9, P0 ;  /* 0x0000000105057824 */ /* 0x000fca00000e0609 */
[----:B------:R0:W-:Y:S03]  /*0b60*/  ST.E.64 desc[UR36][R6.64], R4 ;  /* 0x0000000406007985 */ /* 0x0001e6000c101b24 */
.L_x_18:
[----:B------:R-:W-:Y:S05]  /*0b70*/  BSYNC.RECONVERGENT B0 ;  /* 0x0000000000007941 */ /* 0x000fea0003800200 */
.L_x_17:
        /* <DEDUP_REMOVED lines=10> */
.L_x_24:
[----:B------:R-:W0:Y:S02]  /*0c20*/  LDS.64 R8, [R7] ;  /* 0x0000000007087984 */ /* 0x000e240000000a00 */
[----:B0-----:R-:W-:-:S04]  /*0c30*/  IADD3 R10, P0, PT, R4, R8, RZ ;  /* 0x00000008040a7210 */ /* 0x001fc80007f1e0ff */
[----:B------:R-:W-:-:S08]  /*0c40*/  IADD3.X R11, PT, PT, R5, R9, RZ, P0, !PT ;  /* 0x00000009050b7210 */ /* 0x000fd000007fe4ff */
[----:B------:R-:W0:Y:S02]  /*0c50*/  ATOMS.CAST.SPIN.64 P0, [R7], R8, R10 ;  /* 0x000000080700758d */ /* 0x000e24000180040a */
[----:B0-----:R-:W-:Y:S05]  /*0c60*/  @!P0 BRA `(.L_x_24) ;  /* 0xfffffffc00ec8947 */ /* 0x001fea000383ffff */
[----:B------:R-:W-:Y:S05]  /*0c70*/  BRA `(.L_x_22) ;  /* 0x0000000000107947 */ /* 0x000fea0003800000 */
.L_x_23:
[----:B------:R-:W2:Y:S02]  /*0c80*/  LD.E.64 R8, desc[UR36][R6.64] ;  /* 0x0000002406087980 */ /* 0x000ea4000c101b00 */
[----:B--2---:R-:W-:-:S05]  /*0c90*/  IADD3 R4, P0, PT, R4, R8, RZ ;  /* 0x0000000804047210 */ /* 0x004fca0007f1e0ff */
[----:B------:R-:W-:-:S05]  /*0ca0*/  IMAD.X R5, R5, 0x1, R9, P0 ;  /* 0x0000000105057824 */ /* 0x000fca00000e0609 */
[----:B------:R0:W-:Y:S03]  /*0cb0*/  ST.E.64 desc[UR36][R6.64], R4 ;  /* 0x0000000406007985 */ /* 0x0001e6000c101b24 */
.L_x_22:
[----:B------:R-:W-:Y:S05]  /*0cc0*/  BSYNC.RECONVERGENT B0 ;  /* 0x0000000000007941 */ /* 0x000fea0003800200 */
.L_x_21:
[----:B0-----:R-:W-:Y:S01]  /*0cd0*/  FMUL R4, R28, -4.29496729600000000000e+09 ;  /* 0xcf8000001c047820 */ /* 0x001fe20000400000 */
[----:B------:R-:W-:-:S05]  /*0ce0*/  IMAD.WIDE.U32 R6, R25, 0x8, R34 ;  /* 0x0000000819067825 */ /* 0x000fca00078e0022 */
[----:B------:R-:W0:Y:S01]  /*0cf0*/  F2I.S64.TRUNC R4, R4 ;  /* 0x0000000400047311 */ /* 0x000e22000020d900 */
[----:B------:R-:W-:Y:S01]  /*0d00*/  @!PT LDS RZ, [RZ] ;  /* 0x00000000fffff984 */ /* 0x000fe20000000800 */
[----:B------:R-:W-:Y:S01]  /*0d10*/  @!PT LDS RZ, [RZ] ;  /* 0x00000000fffff984 */ /* 0x000fe20000000800 */
[----:B------:R-:W-:Y:S01]  /*0d20*/  @!PT LDS RZ, [RZ] ;  /* 0x00000000fffff984 */ /* 0x000fe20000000800 */
[----:B------:R-:W-:Y:S01]  /*0d30*/  @!PT LDS RZ, [RZ] ;  /* 0x00000000fffff984 */ /* 0x000fe20000000800 */
[----:B------:R0:W-:Y:S06]  /*0d40*/  MEMBAR.SC.CTA ;  /* 0x0000000000007992 */ /* 0x0001ec0000000000 */
[----:B0-----:R0:W-:Y:S01]  /*0d50*/  ATOM.E.ADD.64.STRONG.GPU P0, RZ, desc[UR36][R6.64], R4 ;  /* 0x8000000406ff798a */ /* 0x0011e2000810f524 */
[----:B------:R-:W-:Y:S04]  /*0d60*/  BSSY.RECONVERGENT B0, `(.L_x_25) ;  /* 0x000000f000007945 */ /* 0x000fe80003800200 */
[----:B0-----:R-:W-:Y:S05]  /*0d70*/  @P0 BRA `(.L_x_26) ;  /* 0x0000000000340947 */ /* 0x001fea0003800000 */
[----:B------:R-:W0:Y:S02]  /*0d80*/  QSPC.E.S P0, RZ, [R6] ;  /* 0x0000000006ff73aa */ /* 0x000e240000000500 */
[----:B0-----:R-:W-:Y:S05]  /*0d90*/  @!P0 BRA `(.L_x_27) ;  /* 0x00000000001c8947 */ /* 0x001fea0003800000 */
[----:B------:R-:W-:-:S07]  /*0da0*/  MOV R7, R6 ;  /* 0x0000000600077202 */ /* 0x000fce0000000f00 */
.L_x_28:
[----:B------:R-:W0:Y:S02]  /*0db0*/  LDS.64 R8, [R7] ;  /* 0x0000000007087984 */ /* 0x000e240000000a00 */
[----:B0-----:R-:W-:-:S05]  /*0dc0*/  IADD3 R10, P0, PT, R4, R8, RZ ;  /* 0x00000008040a7210 */ /* 0x001fca0007f1e0ff */
[----:B------:R-:W-:-:S07]  /*0dd0*/  IMAD.X R11, R5, 0x1, R9, P0 ;  /* 0x00000001050b7824 */ /* 0x000fce00000e0609 */
[----:B------:R-:W0:Y:S02]  /*0de0*/  ATOMS.CAST.SPIN.64 P0, [R7], R8, R10 ;  /* 0x000000080700758d */ /* 0x000e24000180040a */
[----:B0-----:R-:W-:Y:S05]  /*0df0*/  @!P0 BRA `(.L_x_28) ;  /* 0xfffffffc00ec8947 */ /* 0x001fea000383ffff */
[----:B------:R-:W-:Y:S05]  /*0e00*/  BRA `(.L_x_26) ;  /* 0x0000000000107947 */ /* 0x000fea0003800000 */
.L_x_27:
[----:B------:R-:W2:Y:S02]  /*0e10*/  LD.E.64 R8, desc[UR36][R6.64] ;  /* 0x0000002406087980 */ /* 0x000ea4000c101b00 */
[----:B--2---:R-:W-:-:S04]  /*0e20*/  IADD3 R4, P0, PT, R4, R8, RZ ;  /* 0x0000000804047210 */ /* 0x004fc80007f1e0ff */
[----:B------:R-:W-:-:S05]  /*0e30*/  IADD3.X R5, PT, PT, R5, R9, RZ, P0, !PT ;  /* 0x0000000905057210 */ /* 0x000fca00007fe4ff */
[----:B------:R0:W-:Y:S04]  /*0e40*/  ST.E.64 desc[UR36][R6.64], R4 ;  /* 0x0000000406007985 */ /* 0x0001e8000c101b24 */
.L_x_26:
[----:B------:R-:W-:Y:S05]  /*0e50*/  BSYNC.RECONVERGENT B0 ;  /* 0x0000000000007941 */ /* 0x000fea0003800200 */
.L_x_25:
[----:B0-----:R-:W-:Y:S01]  /*0e60*/  FMUL R4, R27, -4.29496729600000000000e+09 ;  /* 0xcf8000001b047820 */ /* 0x001fe20000400000 */
        /* <DEDUP_REMOVED lines=8> */
[----:B------:R-:W-:-:S05]  /*0ef0*/  IMAD.MOV.U32 R6, RZ, RZ, R8 ;  /* 0x000000ffff067224 */ /* 0x000fca00078e0008 */
[----:B------:R-:W-:-:S07]  /*0f00*/  MOV R7, R6 ;  /* 0x0000000600077202 */ /* 0x000fce0000000f00 */
.L_x_32:
[----:B------:R-:W0:Y:S02]  /*0f10*/  LDS.64 R8, [R7] ;  /* 0x0000000007087984 */ /* 0x000e240000000a00 */
[----:B0-----:R-:W-:-:S04]  /*0f20*/  IADD3 R10, P0, PT, R4, R8, RZ ;  /* 0x00000008040a7210 */ /* 0x001fc80007f1e0ff */
[----:B------:R-:W-:-:S08]  /*0f30*/  IADD3.X R11, PT, PT, R5, R9, RZ, P0, !PT ;  /* 0x00000009050b7210 */ /* 0x000fd000007fe4ff */
[----:B------:R-:W0:Y:S02]  /*0f40*/  ATOMS.CAST.SPIN.64 P0, [R7], R8, R10 ;  /* 0x000000080700758d */ /* 0x000e24000180040a */
[----:B0-----:R-:W-:Y:S05]  /*0f50*/  @!P0 BRA `(.L_x_32) ;  /* 0xfffffffc00ec8947 */ /* 0x001fea000383ffff */
[----:B------:R-:W-:Y:S05]  /*0f60*/  BRA `(.L_x_30) ;  /* 0x0000000000107947 */ /* 0x000fea0003800000 */
.L_x_31:
[----:B------:R-:W2:Y:S02]  /*0f70*/  LD.E.64 R6, desc[UR36][R8.64] ;  /* 0x0000002408067980 */ /* 0x000ea4000c101b00 */
[----:B--2---:R-:W-:-:S05]  /*0f80*/  IADD3 R4, P0, PT, R4, R6, RZ ;  /* 0x0000000604047210 */ /* 0x004fca0007f1e0ff */
[----:B------:R-:W-:-:S05]  /*0f90*/  IMAD.X R5, R5, 0x1, R7, P0 ;  /* 0x0000000105057824 */ /* 0x000fca00000e0607 */
[----:B------:R0:W-:Y:S03]  /*0fa0*/  ST.E.64 desc[UR36][R8.64], R4 ;  /* 0x0000000408007985 */ /* 0x0001e6000c101b24 */
.L_x_30:
[----:B------:R-:W-:Y:S05]  /*0fb0*/  BSYNC.RECONVERGENT B0 ;  /* 0x0000000000007941 */ /* 0x000fea0003800200 */
.L_x_29:
        /* <DEDUP_REMOVED lines=9> */
[----:B------:R-:W-:-:S04]  /*1050*/  MOV R6, R8 ;  /* 0x0000000800067202 */ /* 0x000fc80000000f00 */
[----:B------:R-:W-:-:S07]  /*1060*/  MOV R7, R6 ;  /* 0x0000000600077202 */ /* 0x000fce0000000f00 */
.L_x_36:
[----:B------:R-:W0:Y:S02]  /*1070*/  LDS.64 R8, [R7] ;  /* 0x0000000007087984 */ /* 0x000e240000000a00 */
[----:B0-----:R-:W-:-:S05]  /*1080*/  IADD3 R10, P0, PT, R4, R8, RZ ;  /* 0x00000008040a7210 */ /* 0x001fca0007f1e0ff */
[----:B------:R-:W-:-:S07]  /*1090*/  IMAD.X R11, R5, 0x1, R9, P0 ;  /* 0x00000001050b7824 */ /* 0x000fce00000e0609 */
[----:B------:R-:W0:Y:S02]  /*10a0*/  ATOMS.CAST.SPIN.64 P0, [R7], R8, R10 ;  /* 0x000000080700758d */ /* 0x000e24000180040a */
[----:B0-----:R-:W-:Y:S05]  /*10b0*/  @!P0 BRA `(.L_x_36) ;  /* 0xfffffffc00ec8947 */ /* 0x001fea000383ffff */
[----:B------:R-:W-:Y:S05]  /*10c0*/  BRA `(.L_x_34) ;  /* 0x0000000000107947 */ /* 0x000fea0003800000 */
.L_x_35:
[----:B------:R-:W2:Y:S02]  /*10d0*/  LD.E.64 R6, desc[UR36][R8.64] ;  /* 0x0000002408067980 */ /* 0x000ea4000c101b00 */
[----:B--2---:R-:W-:-:S04]  /*10e0*/  IADD3 R4, P0, PT, R4, R6, RZ ;  /* 0x0000000604047210 */ /* 0x004fc80007f1e0ff */
[----:B------:R-:W-:-:S05]  /*10f0*/  IADD3.X R5, PT, PT, R5, R7, RZ, P0, !PT ;  /* 0x0000000705057210 */ /* 0x000fca00007fe4ff */
[----:B------:R0:W-:Y:S04]  /*1100*/  ST.E.64 desc[UR36][R8.64], R4 ;  /* 0x0000000408007985 */ /* 0x0001e8000c101b24 */
.L_x_34:
[----:B------:R-:W-:Y:S05]  /*1110*/  BSYNC.RECONVERGENT B0 ;  /* 0x0000000000007941 */ /* 0x000fea0003800200 */
.L_x_33:
[----:B------:R-:W-:Y:S01]  /*1120*/  @!PT LDS RZ, [RZ] ;  /* 0x00000000fffff984 */ /* 0x000fe20000000800 */
[----:B------:R-:W-:Y:S01]  /*1130*/  @!PT LDS RZ, [RZ] ;  /* 0x00000000fffff984 */ /* 0x000fe20000000800 */
[----:B------:R-:W-:Y:S01]  /*1140*/  @!PT LDS RZ, [RZ] ;  /* 0x00000000fffff984 */ /* 0x000fe20000000800 */
[----:B------:R-:W-:Y:S01]  /*1150*/  @!PT LDS RZ, [RZ] ;  /* 0x00000000fffff984 */ /* 0x000fe20000000800 */
[----:B------:R1:W-:Y:S06]  /*1160*/  MEMBAR.SC.CTA ;  /* 0x0000000000007992 */ /* 0x0003ec0000000000 */
[----:B-1----:R-:W-:-:S05]  /*1170*/  IMAD R23, R18, R19, R23 ;  /* 0x0000001312177224 */ /* 0x002fca00078e0217 */
[----:B------:R-:W-:-:S13]  /*1180*/  ISETP.GE.U32.AND P0, PT, R23, 0x2, PT ;  /* 0x000000021700780c */ /* 0x000fda0003f06070 */
[----:B------:R-:W-:Y:S05]  /*1190*/  @!P0 BRA `(.L_x_37) ;  /* 0xfffffff000c88947 */ /* 0x000fea000383ffff */
.L_x_6:
[----:B------:R-:W-:Y:S05]  /*11a0*/  BSYNC B6 ;  /* 0x0000000000067941 */ /* 0x000fea0003800000 */
.L_x_5:
[----:B------:R-:W-:Y:S01]  /*11b0*/  IMAD.WIDE.U32 R26, R26, 0x4, R32 ;  /* 0x000000041a1a7825 */ /* 0x000fe200078e0020 */
[----:B0-----:R-:W0:Y:S01]  /*11c0*/  F2F.F64.F32 R8, R17 ;  /* 0x0000001100087310 */ /* 0x001e220000201800 */
[----:B------:R-:W1:Y:S03]  /*11d0*/  LDCU.64 UR4, c[0x4][0x10] ;  /* 0x01000200ff0477ac */ /* 0x000e660008000a00 */
[----:B------:R-:W2:Y:S01]  /*11e0*/  LD.E R0, desc[UR36][R26.64] ;  /* 0x000000241a007980 */ /* 0x000ea2000c101900 */
[----:B------:R-:W-:Y:S01]  /*11f0*/  IMAD.MOV.U32 R6, RZ, RZ, R2 ;  /* 0x000000ffff067224 */ /* 0x000fe200078e0002 */
[----:B------:R-:W-:Y:S01]  /*1200*/  MOV R7, R16 ;  /* 0x0000001000077202 */ /* 0x000fe20000000f00 */
[----:B-1----:R-:W-:Y:S01]  /*1210*/  IMAD.U32 R4, RZ, RZ, UR4 ;  /* 0x00000004ff047e24 */ /* 0x002fe2000f8e00ff */
[----:B------:R-:W-:Y:S01]  /*1220*/  MOV R5, UR5 ;  /* 0x0000000500057c02 */ /* 0x000fe20008000f00 */
[----:B--2---:R-:W-:Y:S01]  /*1230*/  FADD R3, R0, R17 ;  /* 0x0000001100037221 */ /* 0x004fe20000000000 */
[----:B------:R-:W-:-:S04]  /*1240*/  MOV R0, 0x0 ;  /* 0x0000000000007802 */ /* 0x000fc80000000f00 */
[----:B------:R1:W-:Y:S01]  /*1250*/  ST.E desc[UR36][R26.64], R3 ;  /* 0x000000031a007985 */ /* 0x0003e2000c101924 */
[----:B------:R1:W2:Y:S03]  /*1260*/  LDC.64 R10, c[0x4][R0] ;  /* 0x01000000000a7b82 */ /* 0x0002a60000000a00 */
[----:B0-----:R1:W-:Y:S02]  /*1270*/  STL.64 [R1], R8 ;  /* 0x0000000801007387 */ /* 0x0013e40000100a00 */
[----:B------:R-:W-:-:S07]  /*1280*/  LEPC R20, `(.L_x_38) ;  /* 0x000000001014794e */ /* 0x000fce0000000000 */
[----:B-12---:R-:W-:Y:S05]  /*1290*/  CALL.ABS.NOINC R10 ;  /* 0x000000000a007343 */ /* 0x006fea0003c00000 */
.L_x_38:
[----:B------:R-:W-:Y:S05]  /*12a0*/  EXIT ;  /* 0x000000000000794d */ /* 0x000fea0003800000 */
        .weak           $__internal_0_$__cuda_sm20_sqrt_rn_f32_slowpath
        .type           $__internal_0_$__cuda_sm20_sqrt_rn_f32_slowpath,@function
        .size           $__internal_0_$__cuda_sm20_sqrt_rn_f32_slowpath,($__internal_1_$__cuda_sm3x_div_rn_noftz_f32_slowpath - $__internal_0_$__cuda_sm20_sqrt_rn_f32_slowpath)
$__internal_0_$__cuda_sm20_sqrt_rn_f32_slowpath:
[----:B------:R-:W-:-:S13]  /*12b0*/  LOP3.LUT P0, RZ, R4, 0x7fffffff, RZ, 0xc0, !PT ;  /* 0x7fffffff04ff7812 */ /* 0x000fda000780c0ff */
[----:B------:R-:W-:Y:S01]  /*12c0*/  @!P0 IMAD.MOV.U32 R3, RZ, RZ, R4 ;  /* 0x000000ffff038224 */ /* 0x000fe200078e0004 */
[----:B------:R-:W-:Y:S06]  /*12d0*/  @!P0 BRA `(.L_x_39) ;  /* 0x0000000000448947 */ /* 0x000fec0003800000 */
[----:B------:R-:W-:Y:S02]  /*12e0*/  FSETP.GEU.FTZ.AND P0, PT, R4, RZ, PT ;  /* 0x000000ff0400720b */ /* 0x000fe40003f1e000 */
[----:B------:R-:W-:-:S11]  /*12f0*/  MOV R0, R4 ;  /* 0x0000000400007202 */ /* 0x000fd60000000f00 */
[----:B------:R-:W-:Y:S01]  /*1300*/  @!P0 IMAD.MOV.U32 R3, RZ, RZ, 0x7fffffff ;  /* 0x7fffffffff038424 */ /* 0x000fe200078e00ff */
[----:B------:R-:W-:Y:S06]  /*1310*/  @!P0 BRA `(.L_x_39) ;  /* 0x0000000000348947 */ /* 0x000fec0003800000 */
[----:B------:R-:W-:-:S13]  /*1320*/  FSETP.GTU.FTZ.AND P0, PT, |R0|, +INF , PT ;  /* 0x7f8000000000780b */ /* 0x000fda0003f1c200 */
[----:B------:R-:W-:Y:S01]  /*1330*/  @P0 FADD.FTZ R3, R0, 1 ;  /* 0x3f80000000030421 */ /* 0x000fe20000010000 */
[----:B------:R-:W-:Y:S06]  /*1340*/  @P0 BRA `(.L_x_39) ;  /* 0x0000000000280947 */ /* 0x000fec0003800000 */
[----:B------:R-:W-:-:S13]  /*1350*/  FSETP.NEU.FTZ.AND P0, PT, |R0|, +INF , PT ;  /* 0x7f8000000000780b */ /* 0x000fda0003f1d200 */
[----:B------:R-:W-:-:S04]  /*1360*/  @P0 FFMA R4, R0, 1.84467440737095516160e+19, RZ ;  /* 0x5f80000000040823 */ /* 0x000fc800000000ff */
[----:B------:R-:W0:Y:S02]  /*1370*/  @P0 MUFU.RSQ R3, R4 ;  /* 0x0000000400030308 */ /* 0x000e240000001400 */
[----:B0-----:R-:W-:Y:S01]  /*1380*/  @P0 FMUL.FTZ R5, R4, R3 ;  /* 0x0000000304050220 */ /* 0x001fe20000410000 */
[----:B------:R-:W-:Y:S01]  /*1390*/  @P0 FMUL.FTZ R7, R3, 0.5 ;  /* 0x3f00000003070820 */ /* 0x000fe20000410000 */
[----:B------:R-:W-:Y:S02]  /*13a0*/  @!P0 MOV R3, R0 ;  /* 0x0000000000038202 */ /* 0x000fe40000000f00 */
[----:B------:R-:W-:-:S04]  /*13b0*/  @P0 FADD.FTZ R6, -R5, -RZ ;  /* 0x800000ff05060221 */ /* 0x000fc80000010100 */
[----:B------:R-:W-:-:S04]  /*13c0*/  @P0 FFMA R6, R5, R6, R4 ;  /* 0x0000000605060223 */ /* 0x000fc80000000004 */
[----:B------:R-:W-:-:S04]  /*13d0*/  @P0 FFMA R6, R6, R7, R5 ;  /* 0x0000000706060223 */ /* 0x000fc80000000005 */
[----:B------:R-:W-:-:S07]  /*13e0*/  @P0 FMUL.FTZ R3, R6, 2.3283064365386962891e-10 ;  /* 0x2f80000006030820 */ /* 0x000fce0000410000 */
.L_x_39:
[----:B------:R-:W-:Y:S02]  /*13f0*/  HFMA2 R5, -RZ, RZ, 0, 0 ;  /* 0x00000000ff057431 */ /* 0x000fe400000001ff */
[----:B------:R-:W-:-:S04]  /*1400*/  IMAD.MOV.U32 R4, RZ, RZ, R8 ;  /* 0x000000ffff047224 */ /* 0x000fc800078e0008 */
[----:B------:R-:W-:Y:S05]  /*1410*/  RET.REL.NODEC R4 `(computeBondedForces) ;  /* 0xffffffe804f87950 */ /* 0x000fea0003c3ffff */
        .weak           $__internal_1_$__cuda_sm3x_div_rn_noftz_f32_slowpath
        .type           $__internal_1_$__cuda_sm3x_div_rn_noftz_f32_slowpath,@function
        .size           $__internal_1_$__cuda_sm3x_div_rn_noftz_f32_slowpath,(.L_x_53 - $__internal_1_$__cuda_sm3x_div_rn_noftz_f32_slowpath)
$__internal_1_$__cuda_sm3x_div_rn_noftz_f32_slowpath:
[----:B------:R-:W-:Y:S01]  /*1420*/  SHF.R.U32.HI R3, RZ, 0x17, R11 ;  /* 0x00000017ff037819 */ /* 0x000fe2000001160b */
[----:B------:R-:W-:Y:S01]  /*1430*/  BSSY.RECONVERGENT B1, `(.L_x_40) ;  /* 0x0000064000017945 */ /* 0x000fe20003800200 */
[--C-:B------:R-:W-:Y:S01]  /*1440*/  SHF.R.U32.HI R6, RZ, 0x17, R0.reuse ;  /* 0x00000017ff067819 */ /* 0x100fe20000011600 */
[----:B------:R-:W-:Y:S01]  /*1450*/  IMAD.MOV.U32 R7, RZ, RZ, R0 ;  /* 0x000000ffff077224 */ /* 0x000fe200078e0000 */
[----:B------:R-:W-:Y:S02]  /*1460*/  LOP3.LUT R3, R3, 0xff, RZ, 0xc0, !PT ;  /* 0x000000ff03037812 */ /* 0x000fe400078ec0ff */
[----:B------:R-:W-:Y:S02]  /*1470*/  LOP3.LUT R6, R6, 0xff, RZ, 0xc0, !PT ;  /* 0x000000ff06067812 */ /* 0x000fe400078ec0ff */
[----:B------:R-:W-:Y:S01]  /*1480*/  MOV R8, R11 ;  /* 0x0000000b00087202 */ /* 0x000fe20000000f00 */
[----:B------:R-:W-:Y:S01]  /*1490*/  VIADD R10, R3, 0xffffffff ;  /* 0xffffffff030a7836 */ /* 0x000fe20000000000 */
[----:B------:R-:W-:-:S04]  /*14a0*/  IADD3 R9, PT, PT, R6, -0x1, RZ ;  /* 0xffffffff06097810 */ /* 0x000fc80007ffe0ff */
[----:B------:R-:W-:-:S04]  /*14b0*/  ISETP.GT.U32.AND P0, PT, R10, 0xfd, PT ;  /* 0x000000fd0a00780c */ /* 0x000fc80003f04070 */
[----:B------:R-:W-:-:S13]  /*14c0*/  ISETP.GT.U32.OR P0, PT, R9, 0xfd, P0 ;  /* 0x000000fd0900780c */ /* 0x000fda0000704470 */
[----:B------:R-:W-:Y:S01]  /*14d0*/  @!P0 IMAD.MOV.U32 R5, RZ, RZ, RZ ;  /* 0x000000ffff058224 */ /* 0x000fe200078e00ff */
[----:B------:R-:W-:Y:S06]  /*14e0*/  @!P0 BRA `(.L_x_41) ;  /* 0x00000000005c8947 */ /* 0x000fec0003800000 */
[----:B------:R-:W-:Y:S02]  /*14f0*/  FSETP.GTU.FTZ.AND P1, PT, |R11|, +INF , PT ;  /* 0x7f8000000b00780b */ /* 0x000fe40003f3c200 */
[----:B------:R-:W-:-:S04]  /*1500*/  FSETP.GTU.FTZ.AND P0, PT, |R0|, +INF , PT ;  /* 0x7f8000000000780b */ /* 0x000fc80003f1c200 */
[----:B------:R-:W-:-:S13]  /*1510*/  PLOP3.LUT P0, PT, P0, P1, PT, 0xf8, 0x8f ;  /* 0x00000000008f781c */ /* 0x000fda0000703f70 */
[----:B------:R-:W-:Y:S05]  /*1520*/  @P0 BRA `(.L_x_42) ;  /* 0x00000004004c0947 */ /* 0x000fea0003800000 */
[----:B------:R-:W-:-:S13]  /*1530*/  LOP3.LUT P0, RZ, R8, 0x7fffffff, R7, 0xc8, !PT ;  /* 0x7fffffff08ff7812 */ /* 0x000fda000780c807 */
[----:B------:R-:W-:Y:S05]  /*1540*/  @!P0 BRA `(.L_x_43) ;  /* 0x00000004003c8947 */ /* 0x000fea0003800000 */
[C---:B------:R-:W-:Y:S02]  /*1550*/  FSETP.NEU.FTZ.AND P3, PT, |R0|.reuse, +INF , PT ;  /* 0x7f8000000000780b */ /* 0x040fe40003f7d200 */
[----:B------:R-:W-:Y:S02]  /*1560*/  FSETP.NEU.FTZ.AND P1, PT, |R11|, +INF , PT ;  /* 0x7f8000000b00780b */ /* 0x000fe40003f3d200 */
[----:B------:R-:W-:-:S11]  /*1570*/  FSETP.NEU.FTZ.AND P0, PT, |R0|, +INF , PT ;  /* 0x7f8000000000780b */ /* 0x000fd60003f1d200 */
[----:B------:R-:W-:Y:S05]  /*1580*/  @!P1 BRA !P3, `(.L_x_43) ;  /* 0x00000004002c9947 */ /* 0x000fea0005800000 */
[----:B------:R-:W-:-:S04]  /*1590*/  LOP3.LUT P3, RZ, R7, 0x7fffffff, RZ, 0xc0, !PT ;  /* 0x7fffffff07ff7812 */ /* 0x000fc8000786c0ff */
[----:B------:R-:W-:-:S13]  /*15a0*/  PLOP3.LUT P1, PT, P1, P3, PT, 0x2f, 0xf2 ;  /* 0x0000000000f2781c */ /* 0x000fda0000f26577 */
[----:B------:R-:W-:Y:S05]  /*15b0*/  @P1 BRA `(.L_x_44) ;  /* 0x0000000400181947 */ /* 0x000fea0003800000 */
[----:B------:R-:W-:-:S04]  /*15c0*/  LOP3.LUT P1, RZ, R8, 0x7fffffff, RZ, 0xc0, !PT ;  /* 0x7fffffff08ff7812 */ /* 0x000fc8000782c0ff */
[----:B------:R-:W-:-:S13]  /*15d0*/  PLOP3.LUT P0, PT, P0, P1, PT, 0x2f, 0xf2 ;  /* 0x0000000000f2781c */ /* 0x000fda0000702577 */
[----:B------:R-:W-:Y:S05]  /*15e0*/  @P0 BRA `(.L_x_45) ;  /* 0x0000000400000947 */ /* 0x000fea0003800000 */
[----:B------:R-:W-:Y:S02]  /*15f0*/  ISETP.GE.AND P0, PT, R9, RZ, PT ;  /* 0x000000ff0900720c */ /* 0x000fe40003f06270 */
[----:B------:R-:W-:-:S11]  /*1600*/  ISETP.GE.AND P1, PT, R10, RZ, PT ;  /* 0x000000ff0a00720c */ /* 0x000fd60003f26270 */
[----:B------:R-:W-:Y:S01]  /*1610*/  @P0 MOV R5, RZ ;  /* 0x000000ff00050202 */ /* 0x000fe20000000f00 */
[----:B------:R-:W-:Y:S02]  /*1620*/  @!P0 IMAD.MOV.U32 R5, RZ, RZ, -0x40 ;  /* 0xffffffc0ff058424 */ /* 0x000fe400078e00ff */
[----:B------:R-:W-:Y:S01]  /*1630*/  @!P0 FFMA R7, R0, 1.84467440737095516160e+19, RZ ;  /* 0x5f80000000078823 */ /* 0x000fe200000000ff */
[----:B------:R-:W-:Y:S02]  /*1640*/  @!P1 FFMA R8, R11, 1.84467440737095516160e+19, RZ ;  /* 0x5f8000000b089823 */ /* 0x000fe400000000ff */
[----:B------:R-:W-:-:S07]  /*1650*/  @!P1 IADD3 R5, PT, PT, R5, 0x40, RZ ;  /* 0x0000004005059810 */ /* 0x000fce0007ffe0ff */
.L_x_41:
[----:B------:R-:W-:Y:S01]  /*1660*/  LEA R9, R3, 0xc0800000, 0x17 ;  /* 0xc080000003097811 */ /* 0x000fe200078eb8ff */
[----:B------:R-:W-:Y:S01]  /*1670*/  BSSY.RECONVERGENT B2, `(.L_x_46) ;  /* 0x0000036000027945 */ /* 0x000fe20003800200 */
[----:B------:R-:W-:-:S03]  /*1680*/  IADD3 R6, PT, PT, R6, -0x7f, RZ ;  /* 0xffffff8106067810 */ /* 0x000fc60007ffe0ff */
[----:B------:R-:W-:Y:S02]  /*1690*/  IMAD.IADD R10, R8, 0x1, -R9 ;  /* 0x00000001080a7824 */ /* 0x000fe400078e0a09 */
[C---:B------:R-:W-:Y:S01]  /*16a0*/  IMAD R0, R6.reuse, -0x800000, R7 ;  /* 0xff80000006007824 */ /* 0x040fe200078e0207 */
[----:B------:R-:W-:Y:S01]  /*16b0*/  IADD3 R6, PT, PT, R6, 0x7f, -R3 ;  /* 0x0000007f06067810 */ /* 0x000fe20007ffe803 */
[----:B------:R-:W0:Y:S01]  /*16c0*/  MUFU.RCP R8, R10 ;  /* 0x0000000a00087308 */ /* 0x000e220000001000 */
[----:B------:R-:W-:-:S03]  /*16d0*/  FADD.FTZ R9, -R10, -RZ ;  /* 0x800000ff0a097221 */ /* 0x000fc60000010100 */
[----:B------:R-:W-:Y:S02]  /*16e0*/  IMAD.IADD R6, R6, 0x1, R5 ;  /* 0x0000000106067824 */ /* 0x000fe400078e0205 */
[----:B0-----:R-:W-:-:S04]  /*16f0*/  FFMA R13, R8, R9, 1 ;  /* 0x3f800000080d7423 */ /* 0x001fc80000000009 */
[----:B------:R-:W-:-:S04]  /*1700*/  FFMA R7, R8, R13, R8 ;  /* 0x0000000d08077223 */ /* 0x000fc80000000008 */
[----:B------:R-:W-:-:S04]  /*1710*/  FFMA R8, R0, R7, RZ ;  /* 0x0000000700087223 */ /* 0x000fc800000000ff */
[----:B------:R-:W-:-:S04]  /*1720*/  FFMA R12, R9, R8, R0 ;  /* 0x00000008090c7223 */ /* 0x000fc80000000000 */
[----:B------:R-:W-:-:S04]  /*1730*/  FFMA R8, R7, R12, R8 ;  /* 0x0000000c07087223 */ /* 0x000fc80000000008 */
[----:B------:R-:W-:-:S04]  /*1740*/  FFMA R9, R9, R8, R0 ;  /* 0x0000000809097223 */ /* 0x000fc80000000000 */
[----:B------:R-:W-:-:S05]  /*1750*/  FFMA R0, R7, R9, R8 ;  /* 0x0000000907007223 */ /* 0x000fca0000000008 */
[----:B------:R-:W-:-:S04]  /*1760*/  SHF.R.U32.HI R3, RZ, 0x17, R0 ;  /* 0x00000017ff037819 */ /* 0x000fc80000011600 */
[----:B------:R-:W-:-:S04]  /*1770*/  LOP3.LUT R3, R3, 0xff, RZ, 0xc0, !PT ;  /* 0x000000ff03037812 */ /* 0x000fc800078ec0ff */
[----:B------:R-:W-:-:S05]  /*1780*/  IADD3 R10, PT, PT, R3, R6, RZ ;  /* 0x00000006030a7210 */ /* 0x000fca0007ffe0ff */
[----:B------:R-:W-:-:S05]  /*1790*/  VIADD R3, R10, 0xffffffff ;  /* 0xffffffff0a037836 */ /* 0x000fca0000000000 */
[----:B------:R-:W-:-:S13]  /*17a0*/  ISETP.GE.U32.AND P0, PT, R3, 0xfe, PT ;  /* 0x000000fe0300780c */ /* 0x000fda0003f06070 */
[----:B------:R-:W-:Y:S05]  /*17b0*/  @!P0 BRA `(.L_x_47) ;  /* 0x0000000000808947 */ /* 0x000fea0003800000 */
[----:B------:R-:W-:-:S13]  /*17c0*/  ISETP.GT.AND P0, PT, R10, 0xfe, PT ;  /* 0x000000fe0a00780c */ /* 0x000fda0003f04270 */
[----:B------:R-:W-:Y:S05]  /*17d0*/  @P0 BRA `(.L_x_48) ;  /* 0x00000000006c0947 */ /* 0x000fea0003800000 */
[----:B------:R-:W-:-:S13]  /*17e0*/  ISETP.GE.AND P0, PT, R10, 0x1, PT ;  /* 0x000000010a00780c */ /* 0x000fda0003f06270 */
[----:B------:R-:W-:Y:S05]  /*17f0*/  @P0 BRA `(.L_x_49) ;  /* 0x0000000000740947 */ /* 0x000fea0003800000 */
[----:B------:R-:W-:Y:S02]  /*1800*/  ISETP.GE.AND P0, PT, R10, -0x18, PT ;  /* 0xffffffe80a00780c */ /* 0x000fe40003f06270 */
[----:B------:R-:W-:-:S11]  /*1810*/  LOP3.LUT R0, R0, 0x80000000, RZ, 0xc0, !PT ;  /* 0x8000000000007812 */ /* 0x000fd600078ec0ff */
[----:B------:R-:W-:Y:S05]  /*1820*/  @!P0 BRA `(.L_x_49) ;  /* 0x0000000000688947 */ /* 0x000fea0003800000 */
[-CC-:B------:R-:W-:Y:S01]  /*1830*/  FFMA.RZ R3, R7, R9.reuse, R8.reuse ;  /* 0x0000000907037223 */ /* 0x180fe2000000c008 */
[C---:B------:R-:W-:Y:S02]  /*1840*/  IADD3 R6, PT, PT, R10.reuse, 0x20, RZ ;  /* 0x000000200a067810 */ /* 0x040fe40007ffe0ff */
[C---:B------:R-:W-:Y:S02]  /*1850*/  ISETP.NE.AND P3, PT, R10.reuse, RZ, PT ;  /* 0x000000ff0a00720c */ /* 0x040fe40003f65270 */
[----:B------:R-:W-:Y:S01]  /*1860*/  LOP3.LUT R5, R3, 0x7fffff, RZ, 0xc0, !PT ;  /* 0x007fffff03057812 */ /* 0x000fe200078ec0ff */
[CCC-:B------:R-:W-:Y:S01]  /*1870*/  FFMA.RP R3, R7.reuse, R9.reuse, R8.reuse ;  /* 0x0000000907037223 */ /* 0x1c0fe20000008008 */
[----:B------:R-:W-:Y:S01]  /*1880*/  FFMA.RM R8, R7, R9, R8 ;  /* 0x0000000907087223 */ /* 0x000fe20000004008 */
[----:B------:R-:W-:Y:S01]  /*1890*/  IMAD.MOV R7, RZ, RZ, -R10 ;  /* 0x000000ffff077224 */ /* 0x000fe200078e0a0a */
[----:B------:R-:W-:Y:S02]  /*18a0*/  LOP3.LUT R5, R5, 0x800000, RZ, 0xfc, !PT ;  /* 0x0080000005057812 */ /* 0x000fe400078efcff */
[----:B------:R-:W-:-:S02]  /*18b0*/  ISETP.NE.AND P1, PT, R10, RZ, PT ;  /* 0x000000ff0a00720c */ /* 0x000fc40003f25270 */
[----:B------:R-:W-:Y:S02]  /*18c0*/  SHF.L.U32 R6, R5, R6, RZ ;  /* 0x0000000605067219 */ /* 0x000fe400000006ff */
[----:B------:R-:W-:Y:S02]  /*18d0*/  FSETP.NEU.FTZ.AND P0, PT, R3, R8, PT ;  /* 0x000000080300720b */ /* 0x000fe40003f1d000 */
[----:B------:R-:W-:Y:S02]  /*18e0*/  SEL R8, R7, RZ, P3 ;  /* 0x000000ff07087207 */ /* 0x000fe40001800000 */
[----:B------:R-:W-:Y:S02]  /*18f0*/  ISETP.NE.AND P1, PT, R6, RZ, P1 ;  /* 0x000000ff0600720c */ /* 0x000fe40000f25270 */
[----:B------:R-:W-:Y:S02]  /*1900*/  SHF.R.U32.HI R8, RZ, R8, R5 ;  /* 0x00000008ff087219 */ /* 0x000fe40000011605 */
[----:B------:R-:W-:-:S02]  /*1910*/  PLOP3.LUT P0, PT, P0, P1, PT, 0xf8, 0x8f ;  /* 0x00000000008f781c */ /* 0x000fc40000703f70 */
[----:B------:R-:W-:Y:S02]  /*1920*/  SHF.R.U32.HI R6, RZ, 0x1, R8 ;  /* 0x00000001ff067819 */ /* 0x000fe40000011608 */
[----:B------:R-:W-:-:S04]  /*1930*/  SEL R3, RZ, 0x1, !P0 ;  /* 0x00000001ff037807 */ /* 0x000fc80004000000 */
[----:B------:R-:W-:-:S04]  /*1940*/  LOP3.LUT R3, R3, 0x1, R6, 0xf8, !PT ;  /* 0x0000000103037812 */ /* 0x000fc800078ef806 */
[----:B------:R-:W-:-:S04]  /*1950*/  LOP3.LUT R3, R3, R8, RZ, 0xc0, !PT ;  /* 0x0000000803037212 */ /* 0x000fc800078ec0ff */
[----:B------:R-:W-:-:S04]  /*1960*/  IADD3 R3, PT, PT, R6, R3, RZ ;  /* 0x0000000306037210 */ /* 0x000fc80007ffe0ff */
[----:B------:R-:W-:Y:S01]  /*1970*/  LOP3.LUT R0, R3, R0, RZ, 0xfc, !PT ;  /* 0x0000000003007212 */ /* 0x000fe200078efcff */
[----:B------:R-:W-:Y:S06]  /*1980*/  BRA `(.L_x_49) ;  /* 0x0000000000107947 */ /* 0x000fec0003800000 */
.L_x_48:
[----:B------:R-:W-:-:S04]  /*1990*/  LOP3.LUT R0, R0, 0x80000000, RZ, 0xc0, !PT ;  /* 0x8000000000007812 */ /* 0x000fc800078ec0ff */
[----:B------:R-:W-:Y:S01]  /*19a0*/  LOP3.LUT R0, R0, 0x7f800000, RZ, 0xfc, !PT ;  /* 0x7f80000000007812 */ /* 0x000fe200078efcff */
[----:B------:R-:W-:Y:S06]  /*19b0*/  BRA `(.L_x_49) ;  /* 0x0000000000047947 */ /* 0x000fec0003800000 */
.L_x_47:
[----:B------:R-:W-:-:S07]  /*19c0*/  IMAD R0, R6, 0x800000, R0 ;  /* 0x0080000006007824 */ /* 0x000fce00078e0200 */
.L_x_49:
[----:B------:R-:W-:Y:S05]  /*19d0*/  BSYNC.RECONVERGENT B2 ;  /* 0x0000000000027941 */ /* 0x000fea0003800200 */
.L_x_46:
[----:B------:R-:W-:Y:S05]  /*19e0*/  BRA `(.L_x_50) ;  /* 0x0000000000207947 */ /* 0x000fea0003800000 */
.L_x_45:
[----:B------:R-:W-:-:S04]  /*19f0*/  LOP3.LUT R0, R8, 0x80000000, R7, 0x48, !PT ;  /* 0x8000000008007812 */ /* 0x000fc800078e4807 */
[----:B------:R-:W-:Y:S01]  /*1a00*/  LOP3.LUT R0, R0, 0x7f800000, RZ, 0xfc, !PT ;  /* 0x7f80000000007812 */ /* 0x000fe200078efcff */
[----:B------:R-:W-:Y:S06]  /*1a10*/  BRA `(.L_x_50) ;  /* 0x0000000000147947 */ /* 0x000fec0003800000 */
.L_x_44:
[----:B------:R-:W-:Y:S01]  /*1a20*/  LOP3.LUT R0, R8, 0x80000000, R7, 0x48, !PT ;  /* 0x8000000008007812 */ /* 0x000fe200078e4807 */
[----:B------:R-:W-:Y:S06]  /*1a30*/  BRA `(.L_x_50) ;  /* 0x00000000000c7947 */ /* 0x000fec0003800000 */
.L_x_43:
[----:B------:R-:W0:Y:S01]  /*1a40*/  MUFU.RSQ R0, -QNAN ;  /* 0xffc0000000007908 */ /* 0x000e220000001400 */
[----:B------:R-:W-:Y:S05]  /*1a50*/  BRA `(.L_x_50) ;  /* 0x0000000000047947 */ /* 0x000fea0003800000 */
.L_x_42:
[----:B------:R-:W-:-:S07]  /*1a60*/  FADD.FTZ R0, R0, R11 ;  /* 0x0000000b00007221 */ /* 0x000fce0000010000 */
.L_x_50:
[----:B------:R-:W-:Y:S05]  /*1a70*/  BSYNC.RECONVERGENT B1 ;  /* 0x0000000000017941 */ /* 0x000fea0003800200 */
.L_x_40:
[----:B------:R-:W-:-:S04]  /*1a80*/  HFMA2 R5, -RZ, RZ, 0, 0 ;  /* 0x00000000ff057431 */ /* 0x000fc800000001ff */
[----:B0-----:R-:W-:Y:S05]  /*1a90*/  RET.REL.NODEC R4 `(computeBondedForces) ;  /* 0xffffffe404587950 */ /* 0x001fea0003c3ffff */
.L_x_51:
[----:B------:R-:W-:-:S00]  /*1aa0*/  BRA `(.L_x_51) ;  /* 0xfffffffc00fc7947 */ /* 0x000fc0000383ffff */
[----:B------:R-:W-:-:S00]  /*1ab0*/  NOP ;  /* 0x0000000000007918 */ /* 0x000fc00000000000 */
        /* <DEDUP_REMOVED lines=12> */
.L_x_53:


//--------------------- .nv.global.init           --------------------------
	.section	.nv.global.init,"aw",@progbits
.nv.global.init:
	.type		$str,@object
	.size		$str,(.L_0 - $str)
$str:
        /*0000*/ 	.byte	0x25, 0x36, 0x2e, 0x34, 0x6c, 0x66, 0x0a, 0x00
.L_0:


//--------------------- .nv.shared.reserved.0     --------------------------
	.section	.nv.shared.reserved.0,"aw",@nobits
	.weak		__nv_reservedSMEM_offset_0_alias
	.size		__nv_reservedSMEM_offset_0_alias, 0, 64
	.other		__nv_reservedSMEM_offset_0_alias,@"STO_CUDA_RESERVED_SHARED STV_DEFAULT"
__nv_reservedSMEM_offset_0_alias:
	.zero		0
	.zero		64


//--------------------- .nv.constant0.computeBondedForces --------------------------
	.section	.nv.constant0.computeBondedForces,"a",@progbits
	.sectionflags	@""
	.align	4
.nv.constant0.computeBondedForces:
	.zero		896


//--------------------- SYMBOLS --------------------------

	.type		.nv.reservedSmem.offset0,@object
	.size		.nv.reservedSmem.offset0,0x4
	.type		vprintf,@function
	.type		malloc,@function
